//
// Generated by NVIDIA NVVM Compiler
//
// Compiler Build ID: CL-36424714
// Cuda compilation tools, release 13.0, V13.0.88
// Based on NVVM 20.0.0
//

.version 9.0
.target sm_100
.address_size 64

	// .globl	_Z12matmul_naivePKfS0_Pfiii

.visible .entry _Z12matmul_naivePKfS0_Pfiii(
	.param .u64 .ptr .align 1 _Z12matmul_naivePKfS0_Pfiii_param_0,
	.param .u64 .ptr .align 1 _Z12matmul_naivePKfS0_Pfiii_param_1,
	.param .u64 .ptr .align 1 _Z12matmul_naivePKfS0_Pfiii_param_2,
	.param .u32 _Z12matmul_naivePKfS0_Pfiii_param_3,
	.param .u32 _Z12matmul_naivePKfS0_Pfiii_param_4,
	.param .u32 _Z12matmul_naivePKfS0_Pfiii_param_5
)
{
	.reg .pred 	%p<13>;
	.reg .b32 	%r<41>;
	.reg .b32 	%f<68>;
	.reg .b64 	%rd<53>;

	ld.param.u64 	%rd7, [_Z12matmul_naivePKfS0_Pfiii_param_0];
	ld.param.u64 	%rd8, [_Z12matmul_naivePKfS0_Pfiii_param_1];
	ld.param.u64 	%rd6, [_Z12matmul_naivePKfS0_Pfiii_param_2];
	ld.param.u32 	%r20, [_Z12matmul_naivePKfS0_Pfiii_param_3];
	ld.param.u32 	%r18, [_Z12matmul_naivePKfS0_Pfiii_param_4];
	ld.param.u32 	%r19, [_Z12matmul_naivePKfS0_Pfiii_param_5];
	cvta.to.global.u64 	%rd1, %rd8;
	cvta.to.global.u64 	%rd2, %rd7;
	mov.u32 	%r21, %tid.x;
	mov.u32 	%r22, %ntid.x;
	mov.u32 	%r23, %ctaid.x;
	mad.lo.s32 	%r1, %r22, %r23, %r21;
	mov.u32 	%r24, %tid.y;
	mov.u32 	%r25, %ntid.y;
	mov.u32 	%r26, %ctaid.y;
	mad.lo.s32 	%r2, %r25, %r26, %r24;
	setp.ge.s32 	%p1, %r2, %r20;
	setp.ge.s32 	%p2, %r1, %r18;
	or.pred  	%p3, %p1, %p2;
	@%p3 bra 	$L__BB0_14;
	setp.lt.s32 	%p4, %r19, 1;
	mov.f32 	%f67, 0f00000000;
	@%p4 bra 	$L__BB0_13;
	mul.lo.s32 	%r3, %r19, %r2;
	and.b32  	%r4, %r19, 7;
	setp.lt.u32 	%p5, %r19, 8;
	mov.f32 	%f67, 0f00000000;
	mov.b32 	%r39, 0;
	@%p5 bra 	$L__BB0_5;
	and.b32  	%r39, %r19, 2147483640;
	neg.s32 	%r37, %r39;
	shl.b32 	%r7, %r18, 3;
	mul.wide.u32 	%rd9, %r3, 4;
	add.s64 	%rd10, %rd9, %rd2;
	add.s64 	%rd52, %rd10, 16;
	mov.f32 	%f67, 0f00000000;
	mul.wide.s32 	%rd13, %r18, 4;
	mov.u32 	%r36, %r1;
$L__BB0_4:
	.pragma "nounroll";
	ld.global.f32 	%f17, [%rd52+-16];
	mul.wide.s32 	%rd11, %r36, 4;
	add.s64 	%rd12, %rd1, %rd11;
	ld.global.f32 	%f18, [%rd12];
	fma.rn.f32 	%f19, %f17, %f18, %f67;
	ld.global.f32 	%f20, [%rd52+-12];
	add.s64 	%rd14, %rd12, %rd13;
	ld.global.f32 	%f21, [%rd14];
	fma.rn.f32 	%f22, %f20, %f21, %f19;
	ld.global.f32 	%f23, [%rd52+-8];
	add.s64 	%rd15, %rd14, %rd13;
	ld.global.f32 	%f24, [%rd15];
	fma.rn.f32 	%f25, %f23, %f24, %f22;
	ld.global.f32 	%f26, [%rd52+-4];
	add.s64 	%rd16, %rd15, %rd13;
	ld.global.f32 	%f27, [%rd16];
	fma.rn.f32 	%f28, %f26, %f27, %f25;
	ld.global.f32 	%f29, [%rd52];
	add.s64 	%rd17, %rd16, %rd13;
	ld.global.f32 	%f30, [%rd17];
	fma.rn.f32 	%f31, %f29, %f30, %f28;
	ld.global.f32 	%f32, [%rd52+4];
	add.s64 	%rd18, %rd17, %rd13;
	ld.global.f32 	%f33, [%rd18];
	fma.rn.f32 	%f34, %f32, %f33, %f31;
	ld.global.f32 	%f35, [%rd52+8];
	add.s64 	%rd19, %rd18, %rd13;
	ld.global.f32 	%f36, [%rd19];
	fma.rn.f32 	%f37, %f35, %f36, %f34;
	ld.global.f32 	%f38, [%rd52+12];
	add.s64 	%rd20, %rd19, %rd13;
	ld.global.f32 	%f39, [%rd20];
	fma.rn.f32 	%f67, %f38, %f39, %f37;
	add.s32 	%r37, %r37, 8;
	add.s32 	%r36, %r36, %r7;
	add.s64 	%rd52, %rd52, 32;
	setp.ne.s32 	%p6, %r37, 0;
	@%p6 bra 	$L__BB0_4;
$L__BB0_5:
	setp.eq.s32 	%p7, %r4, 0;
	@%p7 bra 	$L__BB0_13;
	and.b32  	%r13, %r19, 3;
	setp.lt.u32 	%p8, %r4, 4;
	@%p8 bra 	$L__BB0_8;
	add.s32 	%r28, %r39, %r3;
	mul.wide.u32 	%rd21, %r28, 4;
	add.s64 	%rd22, %rd2, %rd21;
	ld.global.f32 	%f41, [%rd22];
	mad.lo.s32 	%r29, %r39, %r18, %r1;
	mul.wide.s32 	%rd23, %r29, 4;
	add.s64 	%rd24, %rd1, %rd23;
	ld.global.f32 	%f42, [%rd24];
	fma.rn.f32 	%f43, %f41, %f42, %f67;
	cvt.u64.u32 	%rd25, %r3;
	cvt.u64.u32 	%rd26, %r39;
	add.s64 	%rd27, %rd26, %rd25;
	shl.b64 	%rd28, %rd27, 2;
	add.s64 	%rd29, %rd2, %rd28;
	ld.global.f32 	%f44, [%rd29+4];
	mul.wide.s32 	%rd30, %r18, 4;
	add.s64 	%rd31, %rd24, %rd30;
	ld.global.f32 	%f45, [%rd31];
	fma.rn.f32 	%f46, %f44, %f45, %f43;
	ld.global.f32 	%f47, [%rd29+8];
	add.s64 	%rd32, %rd31, %rd30;
	ld.global.f32 	%f48, [%rd32];
	fma.rn.f32 	%f49, %f47, %f48, %f46;
	ld.global.f32 	%f50, [%rd29+12];
	add.s64 	%rd33, %rd32, %rd30;
	ld.global.f32 	%f51, [%rd33];
	fma.rn.f32 	%f67, %f50, %f51, %f49;
	add.s32 	%r39, %r39, 4;
$L__BB0_8:
	setp.eq.s32 	%p9, %r13, 0;
	@%p9 bra 	$L__BB0_13;
	setp.eq.s32 	%p10, %r13, 1;
	@%p10 bra 	$L__BB0_11;
	add.s32 	%r30, %r39, %r3;
	mul.wide.u32 	%rd34, %r30, 4;
	add.s64 	%rd35, %rd2, %rd34;
	ld.global.f32 	%f53, [%rd35];
	mad.lo.s32 	%r31, %r39, %r18, %r1;
	mul.wide.s32 	%rd36, %r31, 4;
	add.s64 	%rd37, %rd1, %rd36;
	ld.global.f32 	%f54, [%rd37];
	fma.rn.f32 	%f55, %f53, %f54, %f67;
	cvt.u64.u32 	%rd38, %r3;
	cvt.u64.u32 	%rd39, %r39;
	add.s64 	%rd40, %rd39, %rd38;
	shl.b64 	%rd41, %rd40, 2;
	add.s64 	%rd42, %rd2, %rd41;
	ld.global.f32 	%f56, [%rd42+4];
	mul.wide.s32 	%rd43, %r18, 4;
	add.s64 	%rd44, %rd37, %rd43;
	ld.global.f32 	%f57, [%rd44];
	fma.rn.f32 	%f67, %f56, %f57, %f55;
	add.s32 	%r39, %r39, 2;
$L__BB0_11:
	and.b32  	%r32, %r19, 1;
	setp.eq.b32 	%p11, %r32, 1;
	not.pred 	%p12, %p11;
	@%p12 bra 	$L__BB0_13;
	add.s32 	%r33, %r39, %r3;
	mul.wide.u32 	%rd45, %r33, 4;
	add.s64 	%rd46, %rd2, %rd45;
	ld.global.f32 	%f58, [%rd46];
	mad.lo.s32 	%r34, %r39, %r18, %r1;
	mul.wide.s32 	%rd47, %r34, 4;
	add.s64 	%rd48, %rd1, %rd47;
	ld.global.f32 	%f59, [%rd48];
	fma.rn.f32 	%f67, %f58, %f59, %f67;
$L__BB0_13:
	mad.lo.s32 	%r35, %r18, %r2, %r1;
	cvta.to.global.u64 	%rd49, %rd6;
	mul.wide.s32 	%rd50, %r35, 4;
	add.s64 	%rd51, %rd49, %rd50;
	st.global.f32 	[%rd51], %f67;
$L__BB0_14:
	ret;

}


// ===== COMPILED SASS (sm_100) =====

	.target	sm_100

	.elftype	@"ET_EXEC"


//--------------------- .note.nv.tkinfo           --------------------------
	.section	.note.nv.tkinfo,"",@"SHT_NOTE"
	.sectionflags	@"SHF_NOTE_NV_TKINFO"
	.tkinfo
        /*0018*/ 	.word	0x00000002
        /*0030*/ 	.string	""
        /*0030*/ 	.string	"ptxas"
        /*0030*/ 	.string	"Cuda compilation tools, release 13.0, V13.0.88"
        /*0030*/ 	.string	"Build cuda_13.0.r13.0/compiler.36424714_0"
        /*0030*/ 	.string	"-arch sm_100 -m 64 "



//--------------------- .note.nv.cuinfo           --------------------------
	.section	.note.nv.cuinfo,"",@"SHT_NOTE"
	.sectionflags	@"SHF_NOTE_NV_CUINFO"
        /*0018*/ 	.short	0x0002
        /*001a*/ 	.short	0x0064
        /*001c*/ 	.short	0x0082
	.zero		2


//--------------------- .nv.info                  --------------------------
	.section	.nv.info,"",@"SHT_CUDA_INFO"
	.align	4


	//----- nvinfo : EIATTR_REGCOUNT
	.align		4
        /*0000*/ 	.byte	0x04, 0x2f
        /*0002*/ 	.short	(.L_1 - .L_0)
	.align		4
.L_0:
        /*0004*/ 	.word	index@(_Z12matmul_naivePKfS0_Pfiii)
        /*0008*/ 	.word	0x00000020


	//----- nvinfo : EIATTR_FRAME_SIZE
	.align		4
.L_1:
        /*000c*/ 	.byte	0x04, 0x11
        /*000e*/ 	.short	(.L_3 - .L_2)
	.align		4
.L_2:
        /*0010*/ 	.word	index@(_Z12matmul_naivePKfS0_Pfiii)
        /*0014*/ 	.word	0x00000000


	//----- nvinfo : EIATTR_MIN_STACK_SIZE
	.align		4
.L_3:
        /*0018*/ 	.byte	0x04, 0x12
        /*001a*/ 	.short	(.L_5 - .L_4)
	.align		4
.L_4:
        /*001c*/ 	.word	index@(_Z12matmul_naivePKfS0_Pfiii)
        /*0020*/ 	.word	0x00000000
.L_5:


//--------------------- .nv.compat                --------------------------
	.section	.nv.compat,"",@"SHT_CUDA_COMPAT_INFO"
	.align	4
        /*0000*/ 	.byte	0x02, 0x09, 0x00, 0x00, 0x02, 0x02, 0x01, 0x00, 0x02, 0x05, 0x05, 0x00, 0x03, 0x07, 0x01, 0x01
        /*0010*/ 	.byte	0x02, 0x03, 0x00, 0x00, 0x02, 0x06, 0x01, 0x00, 0x04, 0x0b, 0x08, 0x00, 0x09, 0x00, 0x00, 0x00
        /*0020*/ 	.byte	0x00, 0x00, 0x00, 0x00


//--------------------- .nv.info._Z12matmul_naivePKfS0_Pfiii --------------------------
	.section	.nv.info._Z12matmul_naivePKfS0_Pfiii,"",@"SHT_CUDA_INFO"
	.sectionflags	@""
	.align	4


	//----- nvinfo : EIATTR_CUDA_API_VERSION
	.align		4
        /*0000*/ 	.byte	0x04, 0x37
        /*0002*/ 	.short	(.L_7 - .L_6)
.L_6:
        /*0004*/ 	.word	0x00000082


	//----- nvinfo : EIATTR_KPARAM_INFO
	.align		4
.L_7:
        /*0008*/ 	.byte	0x04, 0x17
        /*000a*/ 	.short	(.L_9 - .L_8)
.L_8:
        /*000c*/ 	.word	0x00000000
        /*0010*/ 	.short	0x0005
        /*0012*/ 	.short	0x0020
        /*0014*/ 	.byte	0x00, 0xf0, 0x11, 0x00


	//----- nvinfo : EIATTR_KPARAM_INFO
	.align		4
.L_9:
        /*0018*/ 	.byte	0x04, 0x17
        /*001a*/ 	.short	(.L_11 - .L_10)
.L_10:
        /*001c*/ 	.word	0x00000000
        /*0020*/ 	.short	0x0004
        /*0022*/ 	.short	0x001c
        /*0024*/ 	.byte	0x00, 0xf0, 0x11, 0x00


	//----- nvinfo : EIATTR_KPARAM_INFO
	.align		4
.L_11:
        /*0028*/ 	.byte	0x04, 0x17
        /*002a*/ 	.short	(.L_13 - .L_12)
.L_12:
        /*002c*/ 	.word	0x00000000
        /*0030*/ 	.short	0x0003
        /*0032*/ 	.short	0x0018
        /*0034*/ 	.byte	0x00, 0xf0, 0x11, 0x00


	//----- nvinfo : EIATTR_KPARAM_INFO
	.align		4
.L_13:
        /*0038*/ 	.byte	0x04, 0x17
        /*003a*/ 	.short	(.L_15 - .L_14)
.L_14:
        /*003c*/ 	.word	0x00000000
        /*0040*/ 	.short	0x0002
        /*0042*/ 	.short	0x0010
        /*0044*/ 	.byte	0x00, 0xf5, 0x21, 0x00


	//----- nvinfo : EIATTR_KPARAM_INFO
	.align		4
.L_15:
        /*0048*/ 	.byte	0x04, 0x17
        /*004a*/ 	.short	(.L_17 - .L_16)
.L_16:
        /*004c*/ 	.word	0x00000000
        /*0050*/ 	.short	0x0001
        /*0052*/ 	.short	0x0008
        /*0054*/ 	.byte	0x00, 0xf5, 0x21, 0x00


	//----- nvinfo : EIATTR_KPARAM_INFO
	.align		4
.L_17:
        /*0058*/ 	.byte	0x04, 0x17
        /*005a*/ 	.short	(.L_19 - .L_18)
.L_18:
        /*005c*/ 	.word	0x00000000
        /*0060*/ 	.short	0x0000
        /*0062*/ 	.short	0x0000
        /*0064*/ 	.byte	0x00, 0xf5, 0x21, 0x00


	//----- nvinfo : EIATTR_SPARSE_MMA_MASK
	.align		4
.L_19:
        /*0068*/ 	.byte	0x03, 0x50
        /*006a*/ 	.short	0x0000


	//----- nvinfo : EIATTR_MAXREG_COUNT
	.align		4
        /*006c*/ 	.byte	0x03, 0x1b
        /*006e*/ 	.short	0x00ff


	//----- nvinfo : EIATTR_MERCURY_ISA_VERSION
	.align		4
        /*0070*/ 	.byte	0x03, 0x5f
        /*0072*/ 	.short	0x0101


	//----- nvinfo : EIATTR_VRC_CTA_INIT_COUNT
	.align		4
        /*0074*/ 	.byte	0x02, 0x4a
	.zero		1
	.zero		1


	//----- nvinfo : EIATTR_EXIT_INSTR_OFFSETS
	.align		4
        /*0078*/ 	.byte	0x04, 0x1c
        /*007a*/ 	.short	(.L_21 - .L_20)


	//   ....[0]....
.L_20:
        /*007c*/ 	.word	0x000000c0


	//   ....[1]....
        /*0080*/ 	.word	0x000008e0


	//----- nvinfo : EIATTR_CBANK_PARAM_SIZE
	.align		4
.L_21:
        /*0084*/ 	.byte	0x03, 0x19
        /*0086*/ 	.short	0x0024


	//----- nvinfo : EIATTR_PARAM_CBANK
	.align		4
        /*0088*/ 	.byte	0x04, 0x0a
        /*008a*/ 	.short	(.L_23 - .L_22)
	.align		4
.L_22:
        /*008c*/ 	.word	index@(.nv.constant0._Z12matmul_naivePKfS0_Pfiii)
        /*0090*/ 	.short	0x0380
        /*0092*/ 	.short	0x0024


	//----- nvinfo : EIATTR_SW_WAR
	.align		4
.L_23:
        /*0094*/ 	.byte	0x04, 0x36
        /*0096*/ 	.short	(.L_25 - .L_24)
.L_24:
        /*0098*/ 	.word	0x00000008
.L_25:


//--------------------- .nv.callgraph             --------------------------
	.section	.nv.callgraph,"",@"SHT_CUDA_CALLGRAPH"
	.align	4
	.sectionentsize	8
	.align		4
        /*0000*/ 	.word	0x00000000
	.align		4
        /*0004*/ 	.word	0xffffffff
	.align		4
        /*0008*/ 	.word	0x00000000
	.align		4
        /*000c*/ 	.word	0xfffffffe
	.align		4
        /*0010*/ 	.word	0x00000000
	.align		4
        /*0014*/ 	.word	0xfffffffd
	.align		4
        /*0018*/ 	.word	0x00000000
	.align		4
        /*001c*/ 	.word	0xfffffffc


//--------------------- .text._Z12matmul_naivePKfS0_Pfiii --------------------------
	.section	.text._Z12matmul_naivePKfS0_Pfiii,"ax",@progbits
	.align	128
        .global         _Z12matmul_naivePKfS0_Pfiii
        .type           _Z12matmul_naivePKfS0_Pfiii,@function
        .size           _Z12matmul_naivePKfS0_Pfiii,(.L_x_5 - _Z12matmul_naivePKfS0_Pfiii)
        .other          _Z12matmul_naivePKfS0_Pfiii,@"STO_CUDA_ENTRY STV_DEFAULT"
_Z12matmul_naivePKfS0_Pfiii:
.text._Z12matmul_naivePKfS0_Pfiii:
[----:B------:R-:W-:Y:S01]  /*0000*/  LDC R1, c[0x0][0x37c] ;  /* 0x0000df00ff017b82 */ /* 0x000fe20000000800 */
[----:B------:R-:W0:Y:S07]  /*0010*/  S2R R0, SR_TID.X ;  /* 0x0000000000007919 */ /* 0x000e2e0000002100 */
[----:B------:R-:W1:Y:S01]  /*0020*/  LDC.64 R2, c[0x0][0x398] ;  /* 0x0000e600ff027b82 */ /* 0x000e620000000a00 */
[----:B------:R-:W0:Y:S01]  /*0030*/  LDCU UR4, c[0x0][0x360] ;  /* 0x00006c00ff0477ac */ /* 0x000e220008000800 */
[----:B------:R-:W0:Y:S01]  /*0040*/  S2R R5, SR_CTAID.X ;  /* 0x0000000000057919 */ /* 0x000e220000002500 */
[----:B------:R-:W2:Y:S01]  /*0050*/  LDCU UR5, c[0x0][0x364] ;  /* 0x00006c80ff0577ac */ /* 0x000ea20008000800 */
[----:B------:R-:W2:Y:S01]  /*0060*/  S2R R19, SR_TID.Y ;  /* 0x0000000000137919 */ /* 0x000ea20000002200 */
[----:B------:R-:W2:Y:S01]  /*0070*/  S2R R4, SR_CTAID.Y ;  /* 0x0000000000047919 */ /* 0x000ea20000002600 */
[----:B0-----:R-:W-:-:S05]  /*0080*/  IMAD R0, R5, UR4, R0 ;  /* 0x0000000405007c24 */ /* 0x001fca000f8e0200 */
[----:B-1----:R-:W-:Y:S01]  /*0090*/  ISETP.GE.AND P0, PT, R0, R3, PT ;  /* 0x000000030000720c */ /* 0x002fe20003f06270 */
[----:B--2---:R-:W-:-:S05]  /*00a0*/  IMAD R19, R4, UR5, R19 ;  /* 0x0000000504137c24 */ /* 0x004fca000f8e0213 */
[----:B------:R-:W-:-:S13]  /*00b0*/  ISETP.GE.OR P0, PT, R19, R2, P0 ;  /* 0x000000021300720c */ /* 0x000fda0000706670 */
[----:B------:R-:W-:Y:S05]  /*00c0*/  @P0 EXIT ;  /* 0x000000000000094d */ /* 0x000fea0003800000 */
[----:B------:R-:W0:Y:S01]  /*00d0*/  LDC R2, c[0x0][0x3a0] ;  /* 0x0000e800ff027b82 */ /* 0x000e220000000800 */
[----:B------:R-:W1:Y:S01]  /*00e0*/  LDCU.64 UR4, c[0x0][0x358] ;  /* 0x00006b00ff0477ac */ /* 0x000e620008000a00 */
[----:B------:R-:W-:Y:S01]  /*00f0*/  HFMA2 R24, -RZ, RZ, 0, 0 ;  /* 0x00000000ff187431 */ /* 0x000fe200000001ff */
[----:B0-----:R-:W-:-:S13]  /*0100*/  ISETP.GE.AND P0, PT, R2, 0x1, PT ;  /* 0x000000010200780c */ /* 0x001fda0003f06270 */
[----:B-1----:R-:W-:Y:S05]  /*0110*/  @!P0 BRA `(.L_x_0) ;  /* 0x0000000400e08947 */ /* 0x002fea0003800000 */
[C---:B------:R-:W-:Y:S01]  /*0120*/  ISETP.GE.U32.AND P1, PT, R2.reuse, 0x8, PT ;  /* 0x000000080200780c */ /* 0x040fe20003f26070 */
[----:B------:R-:W-:Y:S01]  /*0130*/  IMAD R20, R19, R2, RZ ;  /* 0x0000000213147224 */ /* 0x000fe200078e02ff */
[----:B------:R-:W-:Y:S02]  /*0140*/  LOP3.LUT R27, R2, 0x7, RZ, 0xc0, !PT ;  /* 0x00000007021b7812 */ /* 0x000fe400078ec0ff */
[----:B------:R-:W-:Y:S02]  /*0150*/  MOV R24, RZ ;  /* 0x000000ff00187202 */ /* 0x000fe40000000f00 */
[----:B------:R-:W-:Y:S02]  /*0160*/  ISETP.NE.AND P0, PT, R27, RZ, PT ;  /* 0x000000ff1b00720c */ /* 0x000fe40003f05270 */
[----:B------:R-:W-:-:S05]  /*0170*/  MOV R21, RZ ;  /* 0x000000ff00157202 */ /* 0x000fca0000000f00 */
[----:B------:R-:W-:Y:S06]  /*0180*/  @!P1 BRA `(.L_x_1) ;  /* 0x0000000000c49947 */ /* 0x000fec0003800000 */
[----:B------:R-:W0:Y:S01]  /*0190*/  LDC.64 R4, c[0x0][0x380] ;  /* 0x0000e000ff047b82 */ /* 0x000e220000000a00 */
[----:B------:R-:W-:Y:S02]  /*01a0*/  LOP3.LUT R21, R2, 0x7ffffff8, RZ, 0xc0, !PT ;  /* 0x7ffffff802157812 */ /* 0x000fe400078ec0ff */
[----:B------:R-:W-:Y:S02]  /*01b0*/  MOV R24, RZ ;  /* 0x000000ff00187202 */ /* 0x000fe40000000f00 */
[----:B------:R-:W-:Y:S02]  /*01c0*/  MOV R18, R0 ;  /* 0x0000000000127202 */ /* 0x000fe40000000f00 */
[----:B------:R-:W-:Y:S01]  /*01d0*/  IADD3 R22, PT, PT, -R21, RZ, RZ ;  /* 0x000000ff15167210 */ /* 0x000fe20007ffe1ff */
[----:B0-----:R-:W-:-:S03]  /*01e0*/  IMAD.WIDE.U32 R4, R20, 0x4, R4 ;  /* 0x0000000414047825 */ /* 0x001fc600078e0004 */
[----:B------:R-:W-:-:S04]  /*01f0*/  IADD3 R6, P1, PT, R4, 0x10, RZ ;  /* 0x0000001004067810 */ /* 0x000fc80007f3e0ff */
[----:B------:R-:W-:-:S09]  /*0200*/  IADD3.X R7, PT, PT, RZ, R5, RZ, P1, !PT ;  /* 0x00000005ff077210 */ /* 0x000fd20000ffe4ff */
.L_x_2:
[----:B------:R-:W0:Y:S01]  /*0210*/  LDC.64 R16, c[0x0][0x388] ;  /* 0x0000e200ff107b82 */ /* 0x000e220000000a00 */
[----:B------:R-:W-:Y:S02]  /*0220*/  MOV R4, R6 ;  /* 0x0000000600047202 */ /* 0x000fe40000000f00 */
[----:B------:R-:W-:-:S05]  /*0230*/  MOV R5, R7 ;  /* 0x0000000700057202 */ /* 0x000fca0000000f00 */
[----:B------:R-:W2:Y:S04]  /*0240*/  LDG.E R25, desc[UR4][R4.64+-0x10] ;  /* 0xfffff00404197981 */ /* 0x000ea8000c1e1900 */
[----:B------:R-:W3:Y:S04]  /*0250*/  LDG.E R23, desc[UR4][R4.64+-0xc] ;  /* 0xfffff40404177981 */ /* 0x000ee8000c1e1900 */
[----:B------:R-:W4:Y:S04]  /*0260*/  LDG.E R29, desc[UR4][R4.64+-0x8] ;  /* 0xfffff804041d7981 */ /* 0x000f28000c1e1900 */
[----:B------:R-:W5:Y:S01]  /*0270*/  LDG.E R28, desc[UR4][R4.64+-0x4] ;  /* 0xfffffc04041c7981 */ /* 0x000f62000c1e1900 */
[----:B0-----:R-:W-:-:S05]  /*0280*/  IMAD.WIDE R16, R18, 0x4, R16 ;  /* 0x0000000412107825 */ /* 0x001fca00078e0210 */
[----:B------:R0:W2:Y:S01]  /*0290*/  LDG.E R26, desc[UR4][R16.64] ;  /* 0x00000004101a7981 */ /* 0x0000a2000c1e1900 */
[----:B------:R-:W-:-:S04]  /*02a0*/  IMAD.WIDE R14, R3, 0x4, R16 ;  /* 0x00000004030e7825 */ /* 0x000fc800078e0210 */
[C---:B------:R-:W-:Y:S02]  /*02b0*/  IMAD.WIDE R6, R3.reuse, 0x4, R14 ;  /* 0x0000000403067825 */ /* 0x040fe400078e020e */
[----:B------:R-:W3:Y:S02]  /*02c0*/  LDG.E R14, desc[UR4][R14.64] ;  /* 0x000000040e0e7981 */ /* 0x000ee4000c1e1900 */
[C---:B------:R-:W-:Y:S02]  /*02d0*/  IMAD.WIDE R10, R3.reuse, 0x4, R6 ;  /* 0x00000004030a7825 */ /* 0x040fe400078e0206 */
[----:B------:R-:W4:Y:S02]  /*02e0*/  LDG.E R6, desc[UR4][R6.64] ;  /* 0x0000000406067981 */ /* 0x000f24000c1e1900 */
[C---:B------:R-:W-:Y:S02]  /*02f0*/  IMAD.WIDE R8, R3.reuse, 0x4, R10 ;  /* 0x0000000403087825 */ /* 0x040fe400078e020a */
[----:B------:R-:W5:Y:S02]  /*0300*/  LDG.E R10, desc[UR4][R10.64] ;  /* 0x000000040a0a7981 */ /* 0x000f64000c1e1900 */
[----:B------:R-:W-:-:S02]  /*0310*/  IMAD.WIDE R12, R3, 0x4, R8 ;  /* 0x00000004030c7825 */ /* 0x000fc400078e0208 */
[----:B------:R-:W5:Y:S04]  /*0320*/  LDG.E R7, desc[UR4][R4.64] ;  /* 0x0000000404077981 */ /* 0x000f68000c1e1900 */
[----:B------:R-:W5:Y:S01]  /*0330*/  LDG.E R8, desc[UR4][R8.64] ;  /* 0x0000000408087981 */ /* 0x000f62000c1e1900 */
[----:B0-----:R-:W-:-:S03]  /*0340*/  IMAD.WIDE R16, R3, 0x4, R12 ;  /* 0x0000000403107825 */ /* 0x001fc600078e020c */
[----:B------:R-:W5:Y:S04]  /*0350*/  LDG.E R12, desc[UR4][R12.64] ;  /* 0x000000040c0c7981 */ /* 0x000f68000c1e1900 */
[----:B------:R-:W5:Y:S04]  /*0360*/  LDG.E R15, desc[UR4][R16.64] ;  /* 0x00000004100f7981 */ /* 0x000f68000c1e1900 */
[----:B------:R-:W5:Y:S04]  /*0370*/  LDG.E R9, desc[UR4][R4.64+0x4] ;  /* 0x0000040404097981 */ /* 0x000f68000c1e1900 */
[----:B------:R-:W5:Y:S01]  /*0380*/  LDG.E R11, desc[UR4][R4.64+0xc] ;  /* 0x00000c04040b7981 */ /* 0x000f62000c1e1900 */
[----:B--2---:R-:W-:Y:S01]  /*0390*/  FFMA R26, R25, R26, R24 ;  /* 0x0000001a191a7223 */ /* 0x004fe20000000018 */
[----:B------:R-:W-:-:S02]  /*03a0*/  IMAD.WIDE R24, R3, 0x4, R16 ;  /* 0x0000000403187825 */ /* 0x000fc400078e0210 */
[----:B------:R-:W2:Y:S04]  /*03b0*/  LDG.E R16, desc[UR4][R4.64+0x8] ;  /* 0x0000080404107981 */ /* 0x000ea8000c1e1900 */
[----:B------:R-:W2:Y:S01]  /*03c0*/  LDG.E R24, desc[UR4][R24.64] ;  /* 0x0000000418187981 */ /* 0x000ea2000c1e1900 */
[----:B---3--:R-:W-:Y:S01]  /*03d0*/  FFMA R14, R23, R14, R26 ;  /* 0x0000000e170e7223 */ /* 0x008fe2000000001a */
[----:B------:R-:W-:-:S03]  /*03e0*/  IADD3 R22, PT, PT, R22, 0x8, RZ ;  /* 0x0000000816167810 */ /* 0x000fc60007ffe0ff */
[----:B----4-:R-:W-:Y:S01]  /*03f0*/  FFMA R29, R29, R6, R14 ;  /* 0x000000061d1d7223 */ /* 0x010fe2000000000e */
[----:B------:R-:W-:-:S03]  /*0400*/  ISETP.NE.AND P1, PT, R22, RZ, PT ;  /* 0x000000ff1600720c */ /* 0x000fc60003f25270 */
[----:B-----5:R-:W-:Y:S01]  /*0410*/  FFMA R10, R28, R10, R29 ;  /* 0x0000000a1c0a7223 */ /* 0x020fe2000000001d */
[----:B------:R-:W-:-:S03]  /*0420*/  IADD3 R6, P2, PT, R4, 0x20, RZ ;  /* 0x0000002004067810 */ /* 0x000fc60007f5e0ff */
[----:B------:R-:W-:Y:S01]  /*0430*/  FFMA R8, R7, R8, R10 ;  /* 0x0000000807087223 */ /* 0x000fe2000000000a */
[----:B------:R-:W-:Y:S02]  /*0440*/  IADD3.X R7, PT, PT, RZ, R5, RZ, P2, !PT ;  /* 0x00000005ff077210 */ /* 0x000fe400017fe4ff */
[----:B------:R-:W-:Y:S01]  /*0450*/  LEA R18, R3, R18, 0x3 ;  /* 0x0000001203127211 */ /* 0x000fe200078e18ff */
[----:B------:R-:W-:-:S04]  /*0460*/  FFMA R9, R9, R12, R8 ;  /* 0x0000000c09097223 */ /* 0x000fc80000000008 */
[----:B--2---:R-:W-:-:S04]  /*0470*/  FFMA R16, R16, R15, R9 ;  /* 0x0000000f10107223 */ /* 0x004fc80000000009 */
[----:B------:R-:W-:Y:S01]  /*0480*/  FFMA R24, R11, R24, R16 ;  /* 0x000000180b187223 */ /* 0x000fe20000000010 */
[----:B------:R-:W-:Y:S06]  /*0490*/  @P1 BRA `(.L_x_2) ;  /* 0xfffffffc005c1947 */ /* 0x000fec000383ffff */
.L_x_1:
[----:B------:R-:W-:Y:S05]  /*04a0*/  @!P0 BRA `(.L_x_0) ;  /* 0x0000000000fc8947 */ /* 0x000fea0003800000 */
[----:B------:R-:W-:Y:S02]  /*04b0*/  ISETP.GE.U32.AND P1, PT, R27, 0x4, PT ;  /* 0x000000041b00780c */ /* 0x000fe40003f26070 */
[----:B------:R-:W-:-:S04]  /*04c0*/  LOP3.LUT R16, R2, 0x3, RZ, 0xc0, !PT ;  /* 0x0000000302107812 */ /* 0x000fc800078ec0ff */
[----:B------:R-:W-:-:S07]  /*04d0*/  ISETP.NE.AND P0, PT, R16, RZ, PT ;  /* 0x000000ff1000720c */ /* 0x000fce0003f05270 */
[----:B------:R-:W-:Y:S06]  /*04e0*/  @!P1 BRA `(.L_x_3) ;  /* 0x00000000006c9947 */ /* 0x000fec0003800000 */
[----:B------:R-:W0:Y:S01]  /*04f0*/  LDC.64 R6, c[0x0][0x388] ;  /* 0x0000e200ff067b82 */ /* 0x000e220000000a00 */
[----:B------:R-:W1:Y:S01]  /*0500*/  LDCU.64 UR6, c[0x0][0x380] ;  /* 0x00007000ff0677ac */ /* 0x000e620008000a00 */
[----:B------:R-:W-:Y:S01]  /*0510*/  IMAD R9, R21, R3, R0 ;  /* 0x0000000315097224 */ /* 0x000fe200078e0200 */
[CC--:B------:R-:W-:Y:S02]  /*0520*/  IADD3 R5, PT, PT, R20.reuse, R21.reuse, RZ ;  /* 0x0000001514057210 */ /* 0x0c0fe40007ffe0ff */
[----:B------:R-:W-:-:S03]  /*0530*/  IADD3 R10, P1, PT, R20, R21, RZ ;  /* 0x00000015140a7210 */ /* 0x000fc60007f3e0ff */
[----:B------:R-:W2:Y:S01]  /*0540*/  LDC.64 R14, c[0x0][0x380] ;  /* 0x0000e000ff0e7b82 */ /* 0x000ea20000000a00 */
[----:B0-----:R-:W-:-:S04]  /*0550*/  IMAD.WIDE R6, R9, 0x4, R6 ;  /* 0x0000000409067825 */ /* 0x001fc800078e0206 */
[----:B------:R-:W-:Y:S02]  /*0560*/  IMAD.WIDE R8, R3, 0x4, R6 ;  /* 0x0000000403087825 */ /* 0x000fe400078e0206 */
[----:B------:R-:W3:Y:S02]  /*0570*/  LDG.E R6, desc[UR4][R6.64] ;  /* 0x0000000406067981 */ /* 0x000ee4000c1e1900 */
[----:B--2---:R-:W-:Y:S01]  /*0580*/  IMAD.WIDE.U32 R14, R5, 0x4, R14 ;  /* 0x00000004050e7825 */ /* 0x004fe200078e000e */
[----:B------:R-:W-:Y:S02]  /*0590*/  IADD3.X R5, PT, PT, RZ, RZ, RZ, P1, !PT ;  /* 0x000000ffff057210 */ /* 0x000fe40000ffe4ff */
[----:B-1----:R-:W-:-:S03]  /*05a0*/  LEA R4, P1, R10, UR6, 0x2 ;  /* 0x000000060a047c11 */ /* 0x002fc6000f8210ff */
[----:B------:R-:W3:Y:S01]  /*05b0*/  LDG.E R15, desc[UR4][R14.64] ;  /* 0x000000040e0f7981 */ /* 0x000ee2000c1e1900 */
[----:B------:R-:W-:Y:S01]  /*05c0*/  LEA.HI.X R5, R10, UR7, R5, 0x2, P1 ;  /* 0x000000070a057c11 */ /* 0x000fe200088f1405 */
[C---:B------:R-:W-:Y:S02]  /*05d0*/  IMAD.WIDE R10, R3.reuse, 0x4, R8 ;  /* 0x00000004030a7825 */ /* 0x040fe400078e0208 */
[----:B------:R-:W2:Y:S04]  /*05e0*/  LDG.E R8, desc[UR4][R8.64] ;  /* 0x0000000408087981 */ /* 0x000ea8000c1e1900 */
[----:B------:R-:W2:Y:S01]  /*05f0*/  LDG.E R17, desc[UR4][R4.64+0x4] ;  /* 0x0000040404117981 */ /* 0x000ea2000c1e1900 */
[----:B------:R-:W-:-:S03]  /*0600*/  IMAD.WIDE R12, R3, 0x4, R10 ;  /* 0x00000004030c7825 */ /* 0x000fc600078e020a */
[----:B------:R-:W4:Y:S04]  /*0610*/  LDG.E R22, desc[UR4][R10.64] ;  /* 0x000000040a167981 */ /* 0x000f28000c1e1900 */
[----:B------:R-:W4:Y:S04]  /*0620*/  LDG.E R18, desc[UR4][R4.64+0x8] ;  /* 0x0000080404127981 */ /* 0x000f28000c1e1900 */
[----:B------:R-:W5:Y:S04]  /*0630*/  LDG.E R26, desc[UR4][R4.64+0xc] ;  /* 0x00000c04041a7981 */ /* 0x000f68000c1e1900 */
[----:B------:R-:W5:Y:S01]  /*0640*/  LDG.E R12, desc[UR4][R12.64] ;  /* 0x000000040c0c7981 */ /* 0x000f62000c1e1900 */
[----:B------:R-:W-:Y:S01]  /*0650*/  IADD3 R21, PT, PT, R21, 0x4, RZ ;  /* 0x0000000415157810 */ /* 0x000fe20007ffe0ff */
[----:B---3--:R-:W-:-:S04]  /*0660*/  FFMA R24, R15, R6, R24 ;  /* 0x000000060f187223 */ /* 0x008fc80000000018 */
[----:B--2---:R-:W-:-:S04]  /*0670*/  FFMA R17, R17, R8, R24 ;  /* 0x0000000811117223 */ /* 0x004fc80000000018 */
[----:B----4-:R-:W-:-:S04]  /*0680*/  FFMA R17, R18, R22, R17 ;  /* 0x0000001612117223 */ /* 0x010fc80000000011 */
[----:B-----5:R-:W-:-:S07]  /*0690*/  FFMA R24, R26, R12, R17 ;  /* 0x0000000c1a187223 */ /* 0x020fce0000000011 */
.L_x_3:
[----:B------:R-:W-:Y:S05]  /*06a0*/  @!P0 BRA `(.L_x_0) ;  /* 0x00000000007c8947 */ /* 0x000fea0003800000 */
[----:B------:R-:W-:Y:S01]  /*06b0*/  ISETP.NE.AND P1, PT, R16, 0x1, PT ;  /* 0x000000011000780c */ /* 0x000fe20003f25270 */
[----:B------:R-:W0:Y:S01]  /*06c0*/  LDC.64 R12, c[0x0][0x380] ;  /* 0x0000e000ff0c7b82 */ /* 0x000e220000000a00 */
[----:B------:R-:W-:-:S04]  /*06d0*/  LOP3.LUT R2, R2, 0x1, RZ, 0xc0, !PT ;  /* 0x0000000102027812 */ /* 0x000fc800078ec0ff */
[----:B------:R-:W-:-:S03]  /*06e0*/  ISETP.NE.U32.AND P0, PT, R2, 0x1, PT ;  /* 0x000000010200780c */ /* 0x000fc60003f05070 */
[----:B------:R-:W1:Y:S04]  /*06f0*/  LDC.64 R10, c[0x0][0x388] ;  /* 0x0000e200ff0a7b82 */ /* 0x000e680000000a00 */
[CC--:B------:R-:W-:Y:S02]  /*0700*/  @P1 IADD3 R15, PT, PT, R20.reuse, R21.reuse, RZ ;  /* 0x00000015140f1210 */ /* 0x0c0fe40007ffe0ff */
[----:B------:R-:W-:Y:S02]  /*0710*/  @P1 IADD3 R2, P2, PT, R20, R21, RZ ;  /* 0x0000001514021210 */ /* 0x000fe40007f5e0ff */
[----:B------:R-:W2:Y:S02]  /*0720*/  @P1 LDC.64 R4, c[0x0][0x380] ;  /* 0x0000e000ff041b82 */ /* 0x000ea40000000a00 */
[----:B------:R-:W-:-:S06]  /*0730*/  @P1 IADD3.X R14, PT, PT, RZ, RZ, RZ, P2, !PT ;  /* 0x000000ffff0e1210 */ /* 0x000fcc00017fe4ff */
[----:B------:R-:W3:Y:S01]  /*0740*/  LDC.64 R6, c[0x0][0x380] ;  /* 0x0000e000ff067b82 */ /* 0x000ee20000000a00 */
[----:B0-----:R-:W-:-:S04]  /*0750*/  @P1 IMAD.WIDE.U32 R12, R15, 0x4, R12 ;  /* 0x000000040f0c1825 */ /* 0x001fc800078e000c */
[C---:B------:R-:W-:Y:S01]  /*0760*/  @P1 IMAD R15, R21.reuse, R3, R0 ;  /* 0x00000003150f1224 */ /* 0x040fe200078e0200 */
[----:B------:R-:W-:Y:S01]  /*0770*/  @P1 IADD3 R21, PT, PT, R21, 0x2, RZ ;  /* 0x0000000215151810 */ /* 0x000fe20007ffe0ff */
[----:B------:R-:W4:Y:S01]  /*0780*/  @P1 LDG.E R13, desc[UR4][R12.64] ;  /* 0x000000040c0d1981 */ /* 0x000f22000c1e1900 */
[----:B------:R-:W0:Y:S01]  /*0790*/  LDC.64 R8, c[0x0][0x388] ;  /* 0x0000e200ff087b82 */ /* 0x000e220000000a00 */
[----:B-1----:R-:W-:Y:S01]  /*07a0*/  @P1 IMAD.WIDE R10, R15, 0x4, R10 ;  /* 0x000000040f0a1825 */ /* 0x002fe200078e020a */
[----:B------:R-:W-:Y:S02]  /*07b0*/  @!P0 IADD3 R17, PT, PT, R20, R21, RZ ;  /* 0x0000001514118210 */ /* 0x000fe40007ffe0ff */
[----:B--2---:R-:W-:Y:S01]  /*07c0*/  @P1 LEA R4, P2, R2, R4, 0x2 ;  /* 0x0000000402041211 */ /* 0x004fe200078410ff */
[----:B------:R-:W-:-:S03]  /*07d0*/  @!P0 IMAD R21, R21, R3, R0 ;  /* 0x0000000315158224 */ /* 0x000fc600078e0200 */
[----:B------:R-:W-:Y:S01]  /*07e0*/  @P1 LEA.HI.X R5, R2, R5, R14, 0x2, P2 ;  /* 0x0000000502051211 */ /* 0x000fe200010f140e */
[----:B------:R-:W-:Y:S01]  /*07f0*/  @P1 IMAD.WIDE R14, R3, 0x4, R10 ;  /* 0x00000004030e1825 */ /* 0x000fe200078e020a */
[----:B------:R-:W4:Y:S03]  /*0800*/  @P1 LDG.E R2, desc[UR4][R10.64] ;  /* 0x000000040a021981 */ /* 0x000f26000c1e1900 */
[----:B---3--:R-:W-:Y:S01]  /*0810*/  @!P0 IMAD.WIDE.U32 R6, R17, 0x4, R6 ;  /* 0x0000000411068825 */ /* 0x008fe200078e0006 */
[----:B------:R-:W2:Y:S04]  /*0820*/  @P1 LDG.E R5, desc[UR4][R4.64+0x4] ;  /* 0x0000040404051981 */ /* 0x000ea8000c1e1900 */
[----:B------:R-:W2:Y:S01]  /*0830*/  @P1 LDG.E R14, desc[UR4][R14.64] ;  /* 0x000000040e0e1981 */ /* 0x000ea2000c1e1900 */
[----:B0-----:R-:W-:-:S03]  /*0840*/  @!P0 IMAD.WIDE R8, R21, 0x4, R8 ;  /* 0x0000000415088825 */ /* 0x001fc600078e0208 */
[----:B------:R-:W3:Y:S04]  /*0850*/  @!P0 LDG.E R7, desc[UR4][R6.64] ;  /* 0x0000000406078981 */ /* 0x000ee8000c1e1900 */
[----:B------:R-:W3:Y:S01]  /*0860*/  @!P0 LDG.E R8, desc[UR4][R8.64] ;  /* 0x0000000408088981 */ /* 0x000ee2000c1e1900 */
[----:B----4-:R-:W-:-:S04]  /*0870*/  @P1 FFMA R2, R13, R2, R24 ;  /* 0x000000020d021223 */ /* 0x010fc80000000018 */
[----:B--2---:R-:W-:-:S04]  /*0880*/  @P1 FFMA R24, R5, R14, R2 ;  /* 0x0000000e05181223 */ /* 0x004fc80000000002 */
[----:B---3--:R-:W-:-:S07]  /*0890*/  @!P0 FFMA R24, R7, R8, R24 ;  /* 0x0000000807188223 */ /* 0x008fce0000000018 */
.L_x_0:
[----:B------:R-:W0:Y:S01]  /*08a0*/  LDC.64 R4, c[0x0][0x390] ;  /* 0x0000e400ff047b82 */ /* 0x000e220000000a00 */
[----:B------:R-:W-:-:S04]  /*08b0*/  IMAD R3, R19, R3, R0 ;  /* 0x0000000313037224 */ /* 0x000fc800078e0200 */
[----:B0-----:R-:W-:-:S05]  /*08c0*/  IMAD.WIDE R2, R3, 0x4, R4 ;  /* 0x0000000403027825 */ /* 0x001fca00078e0204 */
[----:B------:R-:W-:Y:S01]  /*08d0*/  STG.E desc[UR4][R2.64], R24 ;  /* 0x0000001802007986 */ /* 0x000fe2000c101904 */
[----:B------:R-:W-:Y:S05]  /*08e0*/  EXIT ;  /* 0x000000000000794d */ /* 0x000fea0003800000 */
.L_x_4:
[----:B------:R-:W-:-:S00]  /*08f0*/  BRA `(.L_x_4) ;  /* 0xfffffffc00fc7947 */ /* 0x000fc0000383ffff */
[----:B------:R-:W-:-:S00]  /*0900*/  NOP ;  /* 0x0000000000007918 */ /* 0x000fc00000000000 */
[----:B------:R-:W-:-:S00]  /*0910*/  NOP ;  /* 0x0000000000007918 */ /* 0x000fc00000000000 */
[----:B------:R-:W-:-:S00]  /*0920*/  NOP ;  /* 0x0000000000007918 */ /* 0x000fc00000000000 */
[----:B------:R-:W-:-:S00]  /*0930*/  NOP ;  /* 0x0000000000007918 */ /* 0x000fc00000000000 */
[----:B------:R-:W-:-:S00]  /*0940*/  NOP ;  /* 0x0000000000007918 */ /* 0x000fc00000000000 */
[----:B------:R-:W-:-:S00]  /*0950*/  NOP ;  /* 0x0000000000007918 */ /* 0x000fc00000000000 */
[----:B------:R-:W-:-:S00]  /*0960*/  NOP ;  /* 0x0000000000007918 */ /* 0x000fc00000000000 */
[----:B------:R-:W-:-:S00]  /*0970*/  NOP ;  /* 0x0000000000007918 */ /* 0x000fc00000000000 */
.L_x_5:


//--------------------- .nv.shared.reserved.0     --------------------------
	.section	.nv.shared.reserved.0,"aw",@nobits
	.weak		__nv_reservedSMEM_offset_0_alias
	.size		__nv_reservedSMEM_offset_0_alias, 0, 64
	.other		__nv_reservedSMEM_offset_0_alias,@"STO_CUDA_RESERVED_SHARED STV_DEFAULT"
__nv_reservedSMEM_offset_0_alias:
	.zero		0
	.zero		64


//--------------------- .nv.constant0._Z12matmul_naivePKfS0_Pfiii --------------------------
	.section	.nv.constant0._Z12matmul_naivePKfS0_Pfiii,"a",@progbits
	.sectionflags	@""
	.align	4
.nv.constant0._Z12matmul_naivePKfS0_Pfiii:
	.zero		932


//--------------------- SYMBOLS --------------------------

	.type		.nv.reservedSmem.offset0,@object
	.size		.nv.reservedSmem.offset0,0x4
